//
// Generated by NVIDIA NVVM Compiler
//
// Compiler Build ID: CL-36424714
// Cuda compilation tools, release 13.0, V13.0.88
// Based on NVVM 20.0.0
//

.version 9.0
.target sm_100
.address_size 64

	// .globl	_Z13mediatriz_gpuPdS_

.visible .entry _Z13mediatriz_gpuPdS_(
	.param .u64 .ptr .align 1 _Z13mediatriz_gpuPdS__param_0,
	.param .u64 .ptr .align 1 _Z13mediatriz_gpuPdS__param_1
)
{
	.reg .b32 	%r<3>;
	.reg .b64 	%rd<9>;
	.reg .b64 	%fd<12>;

	ld.param.u64 	%rd1, [_Z13mediatriz_gpuPdS__param_0];
	ld.param.u64 	%rd2, [_Z13mediatriz_gpuPdS__param_1];
	mov.u32 	%r1, %tid.x;
	mul.lo.s32 	%r2, %r1, 5;
	cvta.to.global.u64 	%rd3, %rd1;
	mul.wide.u32 	%rd4, %r2, 8;
	add.s64 	%rd5, %rd3, %rd4;
	ld.global.f64 	%fd1, [%rd5];
	add.f64 	%fd2, %fd1, 0d0000000000000000;
	ld.global.f64 	%fd3, [%rd5+8];
	add.f64 	%fd4, %fd2, %fd3;
	ld.global.f64 	%fd5, [%rd5+16];
	add.f64 	%fd6, %fd4, %fd5;
	ld.global.f64 	%fd7, [%rd5+24];
	add.f64 	%fd8, %fd6, %fd7;
	ld.global.f64 	%fd9, [%rd5+32];
	add.f64 	%fd10, %fd8, %fd9;
	cvta.to.global.u64 	%rd6, %rd2;
	div.rn.f64 	%fd11, %fd10, 0d4014000000000000;
	mul.wide.u32 	%rd7, %r1, 8;
	add.s64 	%rd8, %rd6, %rd7;
	st.global.f64 	[%rd8], %fd11;
	ret;

}


// ===== COMPILED SASS (sm_100) =====

	.target	sm_100

	.elftype	@"ET_EXEC"


//--------------------- .note.nv.tkinfo           --------------------------
	.section	.note.nv.tkinfo,"",@"SHT_NOTE"
	.sectionflags	@"SHF_NOTE_NV_TKINFO"
	.tkinfo
        /*0018*/ 	.word	0x00000002
        /*0030*/ 	.string	""
        /*0030*/ 	.string	"ptxas"
        /*0030*/ 	.string	"Cuda compilation tools, release 13.0, V13.0.88"
        /*0030*/ 	.string	"Build cuda_13.0.r13.0/compiler.36424714_0"
        /*0030*/ 	.string	"-arch sm_100 -m 64 "



//--------------------- .note.nv.cuinfo           --------------------------
	.section	.note.nv.cuinfo,"",@"SHT_NOTE"
	.sectionflags	@"SHF_NOTE_NV_CUINFO"
        /*0018*/ 	.short	0x0002
        /*001a*/ 	.short	0x0064
        /*001c*/ 	.short	0x0082
	.zero		2


//--------------------- .nv.info                  --------------------------
	.section	.nv.info,"",@"SHT_CUDA_INFO"
	.align	4


	//----- nvinfo : EIATTR_REGCOUNT
	.align		4
        /*0000*/ 	.byte	0x04, 0x2f
        /*0002*/ 	.short	(.L_1 - .L_0)
	.align		4
.L_0:
        /*0004*/ 	.word	index@(_Z13mediatriz_gpuPdS_)
        /*0008*/ 	.word	0x00000017


	//----- nvinfo : EIATTR_FRAME_SIZE
	.align		4
.L_1:
        /*000c*/ 	.byte	0x04, 0x11
        /*000e*/ 	.short	(.L_3 - .L_2)
	.align		4
.L_2:
        /*0010*/ 	.word	index@($__internal_0_$__cuda_sm20_div_rn_f64_full)
        /*0014*/ 	.word	0x00000000


	//----- nvinfo : EIATTR_FRAME_SIZE
	.align		4
.L_3:
        /*0018*/ 	.byte	0x04, 0x11
        /*001a*/ 	.short	(.L_5 - .L_4)
	.align		4
.L_4:
        /*001c*/ 	.word	index@(_Z13mediatriz_gpuPdS_)
        /*0020*/ 	.word	0x00000000


	//----- nvinfo : EIATTR_MIN_STACK_SIZE
	.align		4
.L_5:
        /*0024*/ 	.byte	0x04, 0x12
        /*0026*/ 	.short	(.L_7 - .L_6)
	.align		4
.L_6:
        /*0028*/ 	.word	index@(_Z13mediatriz_gpuPdS_)
        /*002c*/ 	.word	0x00000000
.L_7:


//--------------------- .nv.compat                --------------------------
	.section	.nv.compat,"",@"SHT_CUDA_COMPAT_INFO"
	.align	4
        /*0000*/ 	.byte	0x02, 0x09, 0x00, 0x00, 0x02, 0x02, 0x01, 0x00, 0x02, 0x05, 0x05, 0x00, 0x03, 0x07, 0x01, 0x01
        /*0010*/ 	.byte	0x02, 0x03, 0x00, 0x00, 0x02, 0x06, 0x01, 0x00, 0x04, 0x0b, 0x08, 0x00, 0x01, 0x00, 0x00, 0x00
        /*0020*/ 	.byte	0x00, 0x00, 0x00, 0x00


//--------------------- .nv.info._Z13mediatriz_gpuPdS_ --------------------------
	.section	.nv.info._Z13mediatriz_gpuPdS_,"",@"SHT_CUDA_INFO"
	.sectionflags	@""
	.align	4


	//----- nvinfo : EIATTR_CUDA_API_VERSION
	.align		4
        /*0000*/ 	.byte	0x04, 0x37
        /*0002*/ 	.short	(.L_9 - .L_8)
.L_8:
        /*0004*/ 	.word	0x00000082


	//----- nvinfo : EIATTR_KPARAM_INFO
	.align		4
.L_9:
        /*0008*/ 	.byte	0x04, 0x17
        /*000a*/ 	.short	(.L_11 - .L_10)
.L_10:
        /*000c*/ 	.word	0x00000000
        /*0010*/ 	.short	0x0001
        /*0012*/ 	.short	0x0008
        /*0014*/ 	.byte	0x00, 0xf5, 0x21, 0x00


	//----- nvinfo : EIATTR_KPARAM_INFO
	.align		4
.L_11:
        /*0018*/ 	.byte	0x04, 0x17
        /*001a*/ 	.short	(.L_13 - .L_12)
.L_12:
        /*001c*/ 	.word	0x00000000
        /*0020*/ 	.short	0x0000
        /*0022*/ 	.short	0x0000
        /*0024*/ 	.byte	0x00, 0xf5, 0x21, 0x00


	//----- nvinfo : EIATTR_SPARSE_MMA_MASK
	.align		4
.L_13:
        /*0028*/ 	.byte	0x03, 0x50
        /*002a*/ 	.short	0x0000


	//----- nvinfo : EIATTR_MAXREG_COUNT
	.align		4
        /*002c*/ 	.byte	0x03, 0x1b
        /*002e*/ 	.short	0x00ff


	//----- nvinfo : EIATTR_MERCURY_ISA_VERSION
	.align		4
        /*0030*/ 	.byte	0x03, 0x5f
        /*0032*/ 	.short	0x0101


	//----- nvinfo : EIATTR_VRC_CTA_INIT_COUNT
	.align		4
        /*0034*/ 	.byte	0x02, 0x4a
	.zero		1
	.zero		1


	//----- nvinfo : EIATTR_EXIT_INSTR_OFFSETS
	.align		4
        /*0038*/ 	.byte	0x04, 0x1c
        /*003a*/ 	.short	(.L_15 - .L_14)


	//   ....[0]....
.L_14:
        /*003c*/ 	.word	0x00000270


	//----- nvinfo : EIATTR_CRS_STACK_SIZE
	.align		4
.L_15:
        /*0040*/ 	.byte	0x04, 0x1e
        /*0042*/ 	.short	(.L_17 - .L_16)
.L_16:
        /*0044*/ 	.word	0x00000000


	//----- nvinfo : EIATTR_CBANK_PARAM_SIZE
	.align		4
.L_17:
        /*0048*/ 	.byte	0x03, 0x19
        /*004a*/ 	.short	0x0010


	//----- nvinfo : EIATTR_PARAM_CBANK
	.align		4
        /*004c*/ 	.byte	0x04, 0x0a
        /*004e*/ 	.short	(.L_19 - .L_18)
	.align		4
.L_18:
        /*0050*/ 	.word	index@(.nv.constant0._Z13mediatriz_gpuPdS_)
        /*0054*/ 	.short	0x0380
        /*0056*/ 	.short	0x0010


	//----- nvinfo : EIATTR_SW_WAR
	.align		4
.L_19:
        /*0058*/ 	.byte	0x04, 0x36
        /*005a*/ 	.short	(.L_21 - .L_20)
.L_20:
        /*005c*/ 	.word	0x00000008
.L_21:


//--------------------- .nv.callgraph             --------------------------
	.section	.nv.callgraph,"",@"SHT_CUDA_CALLGRAPH"
	.align	4
	.sectionentsize	8
	.align		4
        /*0000*/ 	.word	0x00000000
	.align		4
        /*0004*/ 	.word	0xffffffff
	.align		4
        /*0008*/ 	.word	0x00000000
	.align		4
        /*000c*/ 	.word	0xfffffffe
	.align		4
        /*0010*/ 	.word	0x00000000
	.align		4
        /*0014*/ 	.word	0xfffffffd
	.align		4
        /*0018*/ 	.word	0x00000000
	.align		4
        /*001c*/ 	.word	0xfffffffc


//--------------------- .text._Z13mediatriz_gpuPdS_ --------------------------
	.section	.text._Z13mediatriz_gpuPdS_,"ax",@progbits
	.align	128
        .global         _Z13mediatriz_gpuPdS_
        .type           _Z13mediatriz_gpuPdS_,@function
        .size           _Z13mediatriz_gpuPdS_,(.L_x_7 - _Z13mediatriz_gpuPdS_)
        .other          _Z13mediatriz_gpuPdS_,@"STO_CUDA_ENTRY STV_DEFAULT"
_Z13mediatriz_gpuPdS_:
.text._Z13mediatriz_gpuPdS_:
[----:B------:R-:W-:Y:S01]  /*0000*/  LDC R1, c[0x0][0x37c] ;  /* 0x0000df00ff017b82 */ /* 0x000fe20000000800 */
[----:B------:R-:W0:Y:S07]  /*0010*/  S2R R0, SR_TID.X ;  /* 0x0000000000007919 */ /* 0x000e2e0000002100 */
[----:B------:R-:W1:Y:S01]  /*0020*/  LDC.64 R6, c[0x0][0x380] ;  /* 0x0000e000ff067b82 */ /* 0x000e620000000a00 */
[----:B------:R-:W2:Y:S01]  /*0030*/  LDCU.64 UR4, c[0x0][0x358] ;  /* 0x00006b00ff0477ac */ /* 0x000ea20008000a00 */
[----:B0-----:R-:W-:-:S04]  /*0040*/  IMAD R3, R0, 0x5, RZ ;  /* 0x0000000500037824 */ /* 0x001fc800078e02ff */
[----:B-1----:R-:W-:-:S05]  /*0050*/  IMAD.WIDE.U32 R6, R3, 0x8, R6 ;  /* 0x0000000803067825 */ /* 0x002fca00078e0006 */
[----:B--2---:R-:W2:Y:S04]  /*0060*/  LDG.E.64 R8, desc[UR4][R6.64] ;  /* 0x0000000406087981 */ /* 0x004ea8000c1e1b00 */
[----:B------:R-:W3:Y:S04]  /*0070*/  LDG.E.64 R10, desc[UR4][R6.64+0x8] ;  /* 0x00000804060a7981 */ /* 0x000ee8000c1e1b00 */
[----:B------:R-:W4:Y:S04]  /*0080*/  LDG.E.64 R12, desc[UR4][R6.64+0x10] ;  /* 0x00001004060c7981 */ /* 0x000f28000c1e1b00 */
[----:B------:R-:W5:Y:S04]  /*0090*/  LDG.E.64 R4, desc[UR4][R6.64+0x18] ;  /* 0x0000180406047981 */ /* 0x000f68000c1e1b00 */
[----:B------:R-:W5:Y:S01]  /*00a0*/  LDG.E.64 R2, desc[UR4][R6.64+0x20] ;  /* 0x0000200406027981 */ /* 0x000f62000c1e1b00 */
[----:B------:R-:W0:Y:S01]  /*00b0*/  MUFU.RCP64H R15, 5 ;  /* 0x40140000000f7908 */ /* 0x000e220000001800 */
[----:B------:R-:W-:Y:S01]  /*00c0*/  IMAD.MOV.U32 R18, RZ, RZ, 0x0 ;  /* 0x00000000ff127424 */ /* 0x000fe200078e00ff */
[----:B------:R-:W-:Y:S01]  /*00d0*/  BSSY.RECONVERGENT B0, `(.L_x_0) ;  /* 0x0000016000007945 */ /* 0x000fe20003800200 */
[----:B------:R-:W-:-:S02]  /*00e0*/  IMAD.MOV.U32 R19, RZ, RZ, 0x40140000 ;  /* 0x40140000ff137424 */ /* 0x000fc400078e00ff */
[----:B------:R-:W-:-:S06]  /*00f0*/  IMAD.MOV.U32 R14, RZ, RZ, 0x1 ;  /* 0x00000001ff0e7424 */ /* 0x000fcc00078e00ff */
[----:B0-----:R-:W-:-:S08]  /*0100*/  DFMA R16, R14, -R18, 1 ;  /* 0x3ff000000e10742b */ /* 0x001fd00000000812 */
[----:B------:R-:W-:-:S08]  /*0110*/  DFMA R16, R16, R16, R16 ;  /* 0x000000101010722b */ /* 0x000fd00000000010 */
[----:B------:R-:W-:Y:S02]  /*0120*/  DFMA R16, R14, R16, R14 ;  /* 0x000000100e10722b */ /* 0x000fe4000000000e */
[----:B--2---:R-:W-:-:S08]  /*0130*/  DADD R8, RZ, R8 ;  /* 0x00000000ff087229 */ /* 0x004fd00000000008 */
[----:B---3--:R-:W-:Y:S02]  /*0140*/  DADD R8, R8, R10 ;  /* 0x0000000008087229 */ /* 0x008fe4000000000a */
[----:B------:R-:W-:-:S06]  /*0150*/  DFMA R10, R16, -R18, 1 ;  /* 0x3ff00000100a742b */ /* 0x000fcc0000000812 */
[----:B----4-:R-:W-:Y:S02]  /*0160*/  DADD R8, R8, R12 ;  /* 0x0000000008087229 */ /* 0x010fe4000000000c */
[----:B------:R-:W-:-:S06]  /*0170*/  DFMA R10, R16, R10, R16 ;  /* 0x0000000a100a722b */ /* 0x000fcc0000000010 */
[----:B-----5:R-:W-:-:S08]  /*0180*/  DADD R4, R8, R4 ;  /* 0x0000000008047229 */ /* 0x020fd00000000004 */
[----:B------:R-:W-:-:S08]  /*0190*/  DADD R4, R4, R2 ;  /* 0x0000000004047229 */ /* 0x000fd00000000002 */
[----:B------:R-:W-:Y:S02]  /*01a0*/  DMUL R2, R4, R10 ;  /* 0x0000000a04027228 */ /* 0x000fe40000000000 */
[----:B------:R-:W-:-:S06]  /*01b0*/  FSETP.GEU.AND P1, PT, |R5|, 6.5827683646048100446e-37, PT ;  /* 0x036000000500780b */ /* 0x000fcc0003f2e200 */
[----:B------:R-:W-:-:S08]  /*01c0*/  DFMA R6, R2, -5, R4 ;  /* 0xc01400000206782b */ /* 0x000fd00000000004 */
[----:B------:R-:W-:-:S10]  /*01d0*/  DFMA R2, R10, R6, R2 ;  /* 0x000000060a02722b */ /* 0x000fd40000000002 */
[----:B------:R-:W-:-:S05]  /*01e0*/  FFMA R6, RZ, 2.3125, R3 ;  /* 0x40140000ff067823 */ /* 0x000fca0000000003 */
[----:B------:R-:W-:-:S13]  /*01f0*/  FSETP.GT.AND P0, PT, |R6|, 1.469367938527859385e-39, PT ;  /* 0x001000000600780b */ /* 0x000fda0003f04200 */
[----:B------:R-:W-:Y:S05]  /*0200*/  @P0 BRA P1, `(.L_x_1) ;  /* 0x0000000000080947 */ /* 0x000fea0000800000 */
[----:B------:R-:W-:-:S07]  /*0210*/  MOV R6, 0x230 ;  /* 0x0000023000067802 */ /* 0x000fce0000000f00 */
[----:B------:R-:W-:Y:S05]  /*0220*/  CALL.REL.NOINC `($__internal_0_$__cuda_sm20_div_rn_f64_full) ;  /* 0x0000000000147944 */ /* 0x000fea0003c00000 */
.L_x_1:
[----:B------:R-:W-:Y:S05]  /*0230*/  BSYNC.RECONVERGENT B0 ;  /* 0x0000000000007941 */ /* 0x000fea0003800200 */
.L_x_0:
[----:B------:R-:W0:Y:S02]  /*0240*/  LDC.64 R4, c[0x0][0x388] ;  /* 0x0000e200ff047b82 */ /* 0x000e240000000a00 */
[----:B0-----:R-:W-:-:S05]  /*0250*/  IMAD.WIDE.U32 R4, R0, 0x8, R4 ;  /* 0x0000000800047825 */ /* 0x001fca00078e0004 */
[----:B------:R-:W-:Y:S01]  /*0260*/  STG.E.64 desc[UR4][R4.64], R2 ;  /* 0x0000000204007986 */ /* 0x000fe2000c101b04 */
[----:B------:R-:W-:Y:S05]  /*0270*/  EXIT ;  /* 0x000000000000794d */ /* 0x000fea0003800000 */
        .weak           $__internal_0_$__cuda_sm20_div_rn_f64_full
        .type           $__internal_0_$__cuda_sm20_div_rn_f64_full,@function
        .size           $__internal_0_$__cuda_sm20_div_rn_f64_full,(.L_x_7 - $__internal_0_$__cuda_sm20_div_rn_f64_full)
$__internal_0_$__cuda_sm20_div_rn_f64_full:
[----:B------:R-:W-:Y:S01]  /*0280*/  IMAD.MOV.U32 R3, RZ, RZ, 0x3ff40000 ;  /* 0x3ff40000ff037424 */ /* 0x000fe200078e00ff */
[C---:B------:R-:W-:Y:S01]  /*0290*/  FSETP.GEU.AND P1, PT, |R5|.reuse, 1.469367938527859385e-39, PT ;  /* 0x001000000500780b */ /* 0x040fe20003f2e200 */
[----:B------:R-:W-:Y:S01]  /*02a0*/  IMAD.MOV.U32 R2, RZ, RZ, 0x0 ;  /* 0x00000000ff027424 */ /* 0x000fe200078e00ff */
[----:B------:R-:W-:Y:S01]  /*02b0*/  LOP3.LUT R7, R5, 0x7ff00000, RZ, 0xc0, !PT ;  /* 0x7ff0000005077812 */ /* 0x000fe200078ec0ff */
[----:B------:R-:W0:Y:S01]  /*02c0*/  MUFU.RCP64H R9, R3 ;  /* 0x0000000300097308 */ /* 0x000e220000001800 */
[----:B------:R-:W-:Y:S01]  /*02d0*/  IMAD.MOV.U32 R8, RZ, RZ, 0x1 ;  /* 0x00000001ff087424 */ /* 0x000fe200078e00ff */
[----:B------:R-:W-:Y:S01]  /*02e0*/  BSSY.RECONVERGENT B1, `(.L_x_2) ;  /* 0x0000045000017945 */ /* 0x000fe20003800200 */
[----:B------:R-:W-:Y:S01]  /*02f0*/  IMAD.MOV.U32 R13, RZ, RZ, 0x1ca00000 ;  /* 0x1ca00000ff0d7424 */ /* 0x000fe200078e00ff */
[----:B------:R-:W-:Y:S01]  /*0300*/  ISETP.GE.U32.AND P0, PT, R7, 0x40100000, PT ;  /* 0x401000000700780c */ /* 0x000fe20003f06070 */
[----:B------:R-:W-:Y:S02]  /*0310*/  IMAD.MOV.U32 R18, RZ, RZ, R7 ;  /* 0x000000ffff127224 */ /* 0x000fe400078e0007 */
[----:B------:R-:W-:Y:S01]  /*0320*/  IMAD.MOV.U32 R19, RZ, RZ, 0x40100000 ;  /* 0x40100000ff137424 */ /* 0x000fe200078e00ff */
[----:B------:R-:W-:-:S03]  /*0330*/  SEL R13, R13, 0x63400000, !P0 ;  /* 0x634000000d0d7807 */ /* 0x000fc60004000000 */
[----:B------:R-:W-:Y:S01]  /*0340*/  VIADD R20, R19, 0xffffffff ;  /* 0xffffffff13147836 */ /* 0x000fe20000000000 */
[----:B0-----:R-:W-:-:S08]  /*0350*/  DFMA R10, R8, -R2, 1 ;  /* 0x3ff00000080a742b */ /* 0x001fd00000000802 */
[----:B------:R-:W-:-:S08]  /*0360*/  DFMA R10, R10, R10, R10 ;  /* 0x0000000a0a0a722b */ /* 0x000fd0000000000a */
[----:B------:R-:W-:Y:S01]  /*0370*/  DFMA R14, R8, R10, R8 ;  /* 0x0000000a080e722b */ /* 0x000fe20000000008 */
[C-C-:B------:R-:W-:Y:S01]  /*0380*/  @!P1 LOP3.LUT R10, R13.reuse, 0x80000000, R5.reuse, 0xf8, !PT ;  /* 0x800000000d0a9812 */ /* 0x140fe200078ef805 */
[----:B------:R-:W-:Y:S01]  /*0390*/  IMAD.MOV.U32 R8, RZ, RZ, R4 ;  /* 0x000000ffff087224 */ /* 0x000fe200078e0004 */
[----:B------:R-:W-:Y:S02]  /*03a0*/  LOP3.LUT R9, R13, 0x800fffff, R5, 0xf8, !PT ;  /* 0x800fffff0d097812 */ /* 0x000fe400078ef805 */
[----:B------:R-:W-:Y:S01]  /*03b0*/  @!P1 LOP3.LUT R11, R10, 0x100000, RZ, 0xfc, !PT ;  /* 0x001000000a0b9812 */ /* 0x000fe200078efcff */
[----:B------:R-:W-:Y:S02]  /*03c0*/  @!P1 IMAD.MOV.U32 R10, RZ, RZ, RZ ;  /* 0x000000ffff0a9224 */ /* 0x000fe400078e00ff */
[----:B------:R-:W-:-:S04]  /*03d0*/  DFMA R16, R14, -R2, 1 ;  /* 0x3ff000000e10742b */ /* 0x000fc80000000802 */
[----:B------:R-:W-:-:S04]  /*03e0*/  @!P1 DFMA R8, R8, 2, -R10 ;  /* 0x400000000808982b */ /* 0x000fc8000000080a */
[----:B------:R-:W-:-:S06]  /*03f0*/  DFMA R16, R14, R16, R14 ;  /* 0x000000100e10722b */ /* 0x000fcc000000000e */
[----:B------:R-:W-:Y:S02]  /*0400*/  @!P1 LOP3.LUT R18, R9, 0x7ff00000, RZ, 0xc0, !PT ;  /* 0x7ff0000009129812 */ /* 0x000fe400078ec0ff */
[----:B------:R-:W-:-:S03]  /*0410*/  DMUL R10, R16, R8 ;  /* 0x00000008100a7228 */ /* 0x000fc60000000000 */
[----:B------:R-:W-:-:S05]  /*0420*/  VIADD R12, R18, 0xffffffff ;  /* 0xffffffff120c7836 */ /* 0x000fca0000000000 */
[----:B------:R-:W-:Y:S01]  /*0430*/  DFMA R14, R10, -R2, R8 ;  /* 0x800000020a0e722b */ /* 0x000fe20000000008 */
[----:B------:R-:W-:-:S04]  /*0440*/  ISETP.GT.U32.AND P0, PT, R12, 0x7feffffe, PT ;  /* 0x7feffffe0c00780c */ /* 0x000fc80003f04070 */
[----:B------:R-:W-:-:S03]  /*0450*/  ISETP.GT.U32.OR P0, PT, R20, 0x7feffffe, P0 ;  /* 0x7feffffe1400780c */ /* 0x000fc60000704470 */
[----:B------:R-:W-:-:S10]  /*0460*/  DFMA R10, R16, R14, R10 ;  /* 0x0000000e100a722b */ /* 0x000fd4000000000a */
[----:B------:R-:W-:Y:S05]  /*0470*/  @P0 BRA `(.L_x_3) ;  /* 0x0000000000680947 */ /* 0x000fea0003800000 */
[----:B------:R-:W-:-:S05]  /*0480*/  IMAD.MOV.U32 R4, RZ, RZ, 0x40100000 ;  /* 0x40100000ff047424 */ /* 0x000fca00078e00ff */
[----:B------:R-:W-:-:S04]  /*0490*/  VIADDMNMX R7, R7, -R4, 0xb9600000, !PT ;  /* 0xb960000007077446 */ /* 0x000fc80007800904 */
[----:B------:R-:W-:-:S04]  /*04a0*/  VIMNMX R4, PT, PT, R7, 0x46a00000, PT ;  /* 0x46a0000007047848 */ /* 0x000fc80003fe0100 */
[----:B------:R-:W-:Y:S01]  /*04b0*/  IADD3 R7, PT, PT, -R13, R4, RZ ;  /* 0x000000040d077210 */ /* 0x000fe20007ffe1ff */
[----:B------:R-:W-:-:S04]  /*04c0*/  IMAD.MOV.U32 R4, RZ, RZ, RZ ;  /* 0x000000ffff047224 */ /* 0x000fc800078e00ff */
[----:B------:R-:W-:-:S06]  /*04d0*/  VIADD R5, R7, 0x7fe00000 ;  /* 0x7fe0000007057836 */ /* 0x000fcc0000000000 */
[----:B------:R-:W-:-:S10]  /*04e0*/  DMUL R12, R10, R4 ;  /* 0x000000040a0c7228 */ /* 0x000fd40000000000 */
[----:B------:R-:W-:-:S13]  /*04f0*/  FSETP.GTU.AND P0, PT, |R13|, 1.469367938527859385e-39, PT ;  /* 0x001000000d00780b */ /* 0x000fda0003f0c200 */
[----:B------:R-:W-:Y:S05]  /*0500*/  @P0 BRA `(.L_x_4) ;  /* 0x0000000000880947 */ /* 0x000fea0003800000 */
[----:B------:R-:W-:Y:S01]  /*0510*/  DFMA R2, R10, -R2, R8 ;  /* 0x800000020a02722b */ /* 0x000fe20000000008 */
[----:B------:R-:W-:-:S09]  /*0520*/  IMAD.MOV.U32 R4, RZ, RZ, RZ ;  /* 0x000000ffff047224 */ /* 0x000fd200078e00ff */
[C---:B------:R-:W-:Y:S02]  /*0530*/  FSETP.NEU.AND P0, PT, R3.reuse, RZ, PT ;  /* 0x000000ff0300720b */ /* 0x040fe40003f0d000 */
[----:B------:R-:W-:-:S04]  /*0540*/  LOP3.LUT R2, R3, 0x40140000, RZ, 0x3c, !PT ;  /* 0x4014000003027812 */ /* 0x000fc800078e3cff */
[----:B------:R-:W-:-:S04]  /*0550*/  LOP3.LUT R9, R2, 0x80000000, RZ, 0xc0, !PT ;  /* 0x8000000002097812 */ /* 0x000fc800078ec0ff */
[----:B------:R-:W-:-:S03]  /*0560*/  LOP3.LUT R5, R9, R5, RZ, 0xfc, !PT ;  /* 0x0000000509057212 */ /* 0x000fc600078efcff */
[----:B------:R-:W-:Y:S05]  /*0570*/  @!P0 BRA `(.L_x_4) ;  /* 0x00000000006c8947 */ /* 0x000fea0003800000 */
[----:B------:R-:W-:Y:S01]  /*0580*/  IMAD.MOV R3, RZ, RZ, -R7 ;  /* 0x000000ffff037224 */ /* 0x000fe200078e0a07 */
[----:B------:R-:W-:Y:S01]  /*0590*/  DMUL.RP R4, R10, R4 ;  /* 0x000000040a047228 */ /* 0x000fe20000008000 */
[----:B------:R-:W-:Y:S01]  /*05a0*/  IMAD.MOV.U32 R2, RZ, RZ, RZ ;  /* 0x000000ffff027224 */ /* 0x000fe200078e00ff */
[----:B------:R-:W-:-:S05]  /*05b0*/  IADD3 R7, PT, PT, -R7, -0x43300000, RZ ;  /* 0xbcd0000007077810 */ /* 0x000fca0007ffe1ff */
[----:B------:R-:W-:-:S03]  /*05c0*/  DFMA R2, R12, -R2, R10 ;  /* 0x800000020c02722b */ /* 0x000fc6000000000a */
[----:B------:R-:W-:-:S07]  /*05d0*/  LOP3.LUT R9, R5, R9, RZ, 0x3c, !PT ;  /* 0x0000000905097212 */ /* 0x000fce00078e3cff */
[----:B------:R-:W-:-:S04]  /*05e0*/  FSETP.NEU.AND P0, PT, |R3|, R7, PT ;  /* 0x000000070300720b */ /* 0x000fc80003f0d200 */
[----:B------:R-:W-:Y:S02]  /*05f0*/  FSEL R12, R4, R12, !P0 ;  /* 0x0000000c040c7208 */ /* 0x000fe40004000000 */
[----:B------:R-:W-:Y:S01]  /*0600*/  FSEL R13, R9, R13, !P0 ;  /* 0x0000000d090d7208 */ /* 0x000fe20004000000 */
[----:B------:R-:W-:Y:S06]  /*0610*/  BRA `(.L_x_4) ;  /* 0x0000000000447947 */ /* 0x000fec0003800000 */
.L_x_3:
[----:B------:R-:W-:-:S14]  /*0620*/  DSETP.NAN.AND P0, PT, R4, R4, PT ;  /* 0x000000040400722a */ /* 0x000fdc0003f08000 */
[----:B------:R-:W-:Y:S05]  /*0630*/  @P0 BRA `(.L_x_5) ;  /* 0x0000000000340947 */ /* 0x000fea0003800000 */
[----:B------:R-:W-:Y:S01]  /*0640*/  ISETP.NE.AND P0, PT, R18, R19, PT ;  /* 0x000000131200720c */ /* 0x000fe20003f05270 */
[----:B------:R-:W-:Y:S02]  /*0650*/  IMAD.MOV.U32 R12, RZ, RZ, 0x0 ;  /* 0x00000000ff0c7424 */ /* 0x000fe400078e00ff */
[----:B------:R-:W-:-:S10]  /*0660*/  IMAD.MOV.U32 R13, RZ, RZ, -0x80000 ;  /* 0xfff80000ff0d7424 */ /* 0x000fd400078e00ff */
[----:B------:R-:W-:Y:S05]  /*0670*/  @!P0 BRA `(.L_x_4) ;  /* 0x00000000002c8947 */ /* 0x000fea0003800000 */
[----:B------:R-:W-:Y:S02]  /*0680*/  ISETP.NE.AND P0, PT, R18, 0x7ff00000, PT ;  /* 0x7ff000001200780c */ /* 0x000fe40003f05270 */
[----:B------:R-:W-:Y:S02]  /*0690*/  LOP3.LUT R4, R5, 0x40140000, RZ, 0x3c, !PT ;  /* 0x4014000005047812 */ /* 0x000fe400078e3cff */
[----:B------:R-:W-:Y:S02]  /*06a0*/  ISETP.EQ.OR P0, PT, R19, RZ, !P0 ;  /* 0x000000ff1300720c */ /* 0x000fe40004702670 */
[----:B------:R-:W-:-:S11]  /*06b0*/  LOP3.LUT R13, R4, 0x80000000, RZ, 0xc0, !PT ;  /* 0x80000000040d7812 */ /* 0x000fd600078ec0ff */
[----:B------:R-:W-:Y:S02]  /*06c0*/  @P0 LOP3.LUT R2, R13, 0x7ff00000, RZ, 0xfc, !PT ;  /* 0x7ff000000d020812 */ /* 0x000fe400078efcff */
[----:B------:R-:W-:Y:S01]  /*06d0*/  @!P0 MOV R12, RZ ;  /* 0x000000ff000c8202 */ /* 0x000fe20000000f00 */
[----:B------:R-:W-:Y:S02]  /*06e0*/  @P0 IMAD.MOV.U32 R12, RZ, RZ, RZ ;  /* 0x000000ffff0c0224 */ /* 0x000fe400078e00ff */
[----:B------:R-:W-:Y:S01]  /*06f0*/  @P0 IMAD.MOV.U32 R13, RZ, RZ, R2 ;  /* 0x000000ffff0d0224 */ /* 0x000fe200078e0002 */
[----:B------:R-:W-:Y:S06]  /*0700*/  BRA `(.L_x_4) ;  /* 0x0000000000087947 */ /* 0x000fec0003800000 */
.L_x_5:
[----:B------:R-:W-:Y:S01]  /*0710*/  LOP3.LUT R13, R5, 0x80000, RZ, 0xfc, !PT ;  /* 0x00080000050d7812 */ /* 0x000fe200078efcff */
[----:B------:R-:W-:-:S07]  /*0720*/  IMAD.MOV.U32 R12, RZ, RZ, R4 ;  /* 0x000000ffff0c7224 */ /* 0x000fce00078e0004 */
.L_x_4:
[----:B------:R-:W-:Y:S05]  /*0730*/  BSYNC.RECONVERGENT B1 ;  /* 0x0000000000017941 */ /* 0x000fea0003800200 */
.L_x_2:
[----:B------:R-:W-:Y:S02]  /*0740*/  IMAD.MOV.U32 R7, RZ, RZ, 0x0 ;  /* 0x00000000ff077424 */ /* 0x000fe400078e00ff */
[----:B------:R-:W-:Y:S02]  /*0750*/  IMAD.MOV.U32 R2, RZ, RZ, R12 ;  /* 0x000000ffff027224 */ /* 0x000fe400078e000c */
[----:B------:R-:W-:Y:S01]  /*0760*/  IMAD.MOV.U32 R3, RZ, RZ, R13 ;  /* 0x000000ffff037224 */ /* 0x000fe200078e000d */
[----:B------:R-:W-:Y:S06]  /*0770*/  RET.REL.NODEC R6 `(_Z13mediatriz_gpuPdS_) ;  /* 0xfffffff806207950 */ /* 0x000fec0003c3ffff */
.L_x_6:
[----:B------:R-:W-:-:S00]  /*0780*/  BRA `(.L_x_6) ;  /* 0xfffffffc00fc7947 */ /* 0x000fc0000383ffff */
[----:B------:R-:W-:-:S00]  /*0790*/  NOP ;  /* 0x0000000000007918 */ /* 0x000fc00000000000 */
        /* <DEDUP_REMOVED lines=14> */
.L_x_7:


//--------------------- .nv.shared.reserved.0     --------------------------
	.section	.nv.shared.reserved.0,"aw",@nobits
	.weak		__nv_reservedSMEM_offset_0_alias
	.size		__nv_reservedSMEM_offset_0_alias, 0, 64
	.other		__nv_reservedSMEM_offset_0_alias,@"STO_CUDA_RESERVED_SHARED STV_DEFAULT"
__nv_reservedSMEM_offset_0_alias:
	.zero		0
	.zero		64


//--------------------- .nv.constant0._Z13mediatriz_gpuPdS_ --------------------------
	.section	.nv.constant0._Z13mediatriz_gpuPdS_,"a",@progbits
	.sectionflags	@""
	.align	4
.nv.constant0._Z13mediatriz_gpuPdS_:
	.zero		912


//--------------------- SYMBOLS --------------------------

	.type		.nv.reservedSmem.offset0,@object
	.size		.nv.reservedSmem.offset0,0x4
